	.headerflags	@"EF_CUDA_TEXMODE_UNIFIED EF_CUDA_64BIT_ADDRESS EF_CUDA_ACCELERATORS EF_CUDA_SM90 EF_CUDA_VIRTUAL_SM(EF_CUDA_SM90)"
	.elftype	@"ET_EXEC"


//--------------------- .nv.info                  --------------------------
	.section	.nv.info,"",@"SHT_CUDA_INFO"
	.align	4


	//----- nvinfo : EIATTR_REGCOUNT
	.align		4
        /*0000*/ 	.byte	0x04, 0x2f
        /*0002*/ 	.short	(.L_3 - .L_2)
	.align		4
.L_2:
        /*0004*/ 	.word	index@(triton_poi_fused__native_batch_norm_legit_no_training_mul_sigmoid_7)
        /*0008*/ 	.word	0x00000026


	//----- nvinfo : EIATTR_MIN_STACK_SIZE
	.align		4
.L_3:
        /*000c*/ 	.byte	0x04, 0x12
        /*000e*/ 	.short	(.L_5 - .L_4)
	.align		4
.L_4:
        /*0010*/ 	.word	index@(triton_poi_fused__native_batch_norm_legit_no_training_mul_sigmoid_7)
        /*0014*/ 	.word	0x00000000


	//----- nvinfo : EIATTR_FRAME_SIZE
	.align		4
.L_5:
        /*0018*/ 	.byte	0x04, 0x11
        /*001a*/ 	.short	(.L_7 - .L_6)
	.align		4
.L_6:
        /*001c*/ 	.word	index@(triton_poi_fused__native_batch_norm_legit_no_training_mul_sigmoid_7)
        /*0020*/ 	.word	0x00000000


	//----- nvinfo : EIATTR_MIN_STACK_SIZE
	.align		4
.L_7:
        /*0024*/ 	.byte	0x04, 0x12
        /*0026*/ 	.short	(.L_9 - .L_8)
	.align		4
.L_8:
        /*0028*/ 	.word	index@(triton_poi_fused__native_batch_norm_legit_no_training_mul_sigmoid_7)
        /*002c*/ 	.word	0x00000000
.L_9:


//--------------------- .nv.info.triton_poi_fused__native_batch_norm_legit_no_training_mul_sigmoid_7 --------------------------
	.section	.nv.info.triton_poi_fused__native_batch_norm_legit_no_training_mul_sigmoid_7,"",@"SHT_CUDA_INFO"
	.sectionflags	@""
	.align	4


	//----- nvinfo : EIATTR_CUDA_API_VERSION
	.align		4
        /*0000*/ 	.byte	0x04, 0x37
        /*0002*/ 	.short	(.L_11 - .L_10)
.L_10:
        /*0004*/ 	.word	0x0000007c


	//----- nvinfo : EIATTR_KPARAM_INFO
	.align		4
.L_11:
        /*0008*/ 	.byte	0x04, 0x17
        /*000a*/ 	.short	(.L_13 - .L_12)
.L_12:
        /*000c*/ 	.word	0x00000000
        /*0010*/ 	.short	0x0006
        /*0012*/ 	.short	0x0030
        /*0014*/ 	.byte	0x00, 0xf0, 0x11, 0x00


	//----- nvinfo : EIATTR_KPARAM_INFO
	.align		4
.L_13:
        /*0018*/ 	.byte	0x04, 0x17
        /*001a*/ 	.short	(.L_15 - .L_14)
.L_14:
        /*001c*/ 	.word	0x00000000
        /*0020*/ 	.short	0x0005
        /*0022*/ 	.short	0x0028
        /*0024*/ 	.byte	0x00, 0xf4, 0x21, 0x00


	//----- nvinfo : EIATTR_KPARAM_INFO
	.align		4
.L_15:
        /*0028*/ 	.byte	0x04, 0x17
        /*002a*/ 	.short	(.L_17 - .L_16)
.L_16:
        /*002c*/ 	.word	0x00000000
        /*0030*/ 	.short	0x0004
        /*0032*/ 	.short	0x0020
        /*0034*/ 	.byte	0x00, 0xf4, 0x21, 0x00


	//----- nvinfo : EIATTR_KPARAM_INFO
	.align		4
.L_17:
        /*0038*/ 	.byte	0x04, 0x17
        /*003a*/ 	.short	(.L_19 - .L_18)
.L_18:
        /*003c*/ 	.word	0x00000000
        /*0040*/ 	.short	0x0003
        /*0042*/ 	.short	0x0018
        /*0044*/ 	.byte	0x00, 0xf4, 0x21, 0x00


	//----- nvinfo : EIATTR_KPARAM_INFO
	.align		4
.L_19:
        /*0048*/ 	.byte	0x04, 0x17
        /*004a*/ 	.short	(.L_21 - .L_20)
.L_20:
        /*004c*/ 	.word	0x00000000
        /*0050*/ 	.short	0x0002
        /*0052*/ 	.short	0x0010
        /*0054*/ 	.byte	0x00, 0xf4, 0x21, 0x00


	//----- nvinfo : EIATTR_KPARAM_INFO
	.align		4
.L_21:
        /*0058*/ 	.byte	0x04, 0x17
        /*005a*/ 	.short	(.L_23 - .L_22)
.L_22:
        /*005c*/ 	.word	0x00000000
        /*0060*/ 	.short	0x0001
        /*0062*/ 	.short	0x0008
        /*0064*/ 	.byte	0x00, 0xf4, 0x21, 0x00


	//----- nvinfo : EIATTR_KPARAM_INFO
	.align		4
.L_23:
        /*0068*/ 	.byte	0x04, 0x17
        /*006a*/ 	.short	(.L_25 - .L_24)
.L_24:
        /*006c*/ 	.word	0x00000000
        /*0070*/ 	.short	0x0000
        /*0072*/ 	.short	0x0000
        /*0074*/ 	.byte	0x00, 0xf4, 0x21, 0x00


	//----- nvinfo : EIATTR_SPARSE_MMA_MASK
	.align		4
.L_25:
        /*0078*/ 	.byte	0x03, 0x50
        /*007a*/ 	.short	0x0000


	//----- nvinfo : EIATTR_MAXREG_COUNT
	.align		4
        /*007c*/ 	.byte	0x03, 0x1b
        /*007e*/ 	.short	0x00ff


	//----- nvinfo : EIATTR_EXIT_INSTR_OFFSETS
	.align		4
        /*0080*/ 	.byte	0x04, 0x1c
        /*0082*/ 	.short	(.L_27 - .L_26)


	//   ....[0]....
.L_26:
        /*0084*/ 	.word	0x00000fd0


	//----- nvinfo : EIATTR_REQNTID
	.align		4
.L_27:
        /*0088*/ 	.byte	0x04, 0x10
        /*008a*/ 	.short	(.L_29 - .L_28)
.L_28:
        /*008c*/ 	.word	0x00000080
        /*0090*/ 	.word	0x00000001
        /*0094*/ 	.word	0x00000001


	//----- nvinfo : EIATTR_CBANK_PARAM_SIZE
	.align		4
.L_29:
        /*0098*/ 	.byte	0x03, 0x19
        /*009a*/ 	.short	0x0034


	//----- nvinfo : EIATTR_PARAM_CBANK
	.align		4
        /*009c*/ 	.byte	0x04, 0x0a
        /*009e*/ 	.short	(.L_31 - .L_30)
	.align		4
.L_30:
        /*00a0*/ 	.word	index@(.nv.constant0.triton_poi_fused__native_batch_norm_legit_no_training_mul_sigmoid_7)
        /*00a4*/ 	.short	0x0210
        /*00a6*/ 	.short	0x0034


	//----- nvinfo : EIATTR_SW_WAR
	.align		4
.L_31:
        /*00a8*/ 	.byte	0x04, 0x36
        /*00aa*/ 	.short	(.L_33 - .L_32)
.L_32:
        /*00ac*/ 	.word	0x00000008
.L_33:


//--------------------- .nv.callgraph             --------------------------
	.section	.nv.callgraph,"",@"SHT_CUDA_CALLGRAPH"
	.align	4
	.sectionentsize	8
	.align		4
        /*0000*/ 	.word	0x00000000
	.align		4
        /*0004*/ 	.word	0xffffffff
	.align		4
        /*0008*/ 	.word	0x00000000
	.align		4
        /*000c*/ 	.word	0xfffffffe
	.align		4
        /*0010*/ 	.word	0x00000000
	.align		4
        /*0014*/ 	.word	0xfffffffd
	.align		4
        /*0018*/ 	.word	0x00000000
	.align		4
        /*001c*/ 	.word	0xfffffffc


//--------------------- .nv.constant4             --------------------------
	.section	.nv.constant4,"a",@progbits
	.align	8
	.align		8
.nv.constant4:
        /*0000*/ 	.dword	_$_str
	.align		8
        /*0008*/ 	.dword	_$_str_$_2


//--------------------- .text.triton_poi_fused__native_batch_norm_legit_no_training_mul_sigmoid_7 --------------------------
	.section	.text.triton_poi_fused__native_batch_norm_legit_no_training_mul_sigmoid_7,"ax",@progbits
	.align	128
        .global         triton_poi_fused__native_batch_norm_legit_no_training_mul_sigmoid_7
        .type           triton_poi_fused__native_batch_norm_legit_no_training_mul_sigmoid_7,@function
        .size           triton_poi_fused__native_batch_norm_legit_no_training_mul_sigmoid_7,(.L_x_1 - triton_poi_fused__native_batch_norm_legit_no_training_mul_sigmoid_7)
        .other          triton_poi_fused__native_batch_norm_legit_no_training_mul_sigmoid_7,@"STO_CUDA_ENTRY STV_DEFAULT"
triton_poi_fused__native_batch_norm_legit_no_training_mul_sigmoid_7:
.text.triton_poi_fused__native_batch_norm_legit_no_training_mul_sigmoid_7:
[----:B------:R-:W-:Y:S01]  /*0000*/  LDC R1, c[0x0][0x28] ;  /* 0x00000a00ff017b82 */ /* 0x000fe20000000800 */
[----:B------:R-:W1:Y:S07]  /*0010*/  S2R R0, SR_TID.X ;  /* 0x0000000000007919 */ /* 0x000e6e0000002100 */
[----:B------:R-:W2:Y:S01]  /*0020*/  LDC.64 R18, c[0x0][0x228] ;  /* 0x00008a00ff127b82 */ /* 0x000ea20000000a00 */
[----:B------:R-:W-:Y:S01]  /*0030*/  ULDC.64 UR4, c[0x0][0x208] ;  /* 0x0000820000047ab9 */ /* 0x000fe20000000a00 */
[----:B------:R-:W3:Y:S06]  /*0040*/  S2R R3, SR_CTAID.X ;  /* 0x0000000000037919 */ /* 0x000eec0000002500 */
[----:B------:R-:W4:Y:S08]  /*0050*/  LDC.64 R20, c[0x0][0x220] ;  /* 0x00008800ff147b82 */ /* 0x000f300000000a00 */
[----:B------:R-:W5:Y:S08]  /*0060*/  LDC.64 R22, c[0x0][0x218] ;  /* 0x00008600ff167b82 */ /* 0x000f700000000a00 */
[----:B------:R-:W5:Y:S01]  /*0070*/  LDC.64 R24, c[0x0][0x238] ;  /* 0x00008e00ff187b82 */ /* 0x000f620000000a00 */
[----:B-1----:R-:W-:-:S04]  /*0080*/  SHF.L.U32 R0, R0, 0x2, RZ ;  /* 0x0000000200007819 */ /* 0x002fc800000006ff */
[----:B------:R-:W-:-:S04]  /*0090*/  LOP3.LUT R0, R0, 0x1fc, RZ, 0xc0, !PT ;  /* 0x000001fc00007812 */ /* 0x000fc800078ec0ff */
[----:B---3--:R-:W-:-:S05]  /*00a0*/  LEA R0, R3, R0, 0xa ;  /* 0x0000000003007211 */ /* 0x008fca00078e50ff */
[----:B------:R-:W-:-:S05]  /*00b0*/  IMAD.HI R2, R0, 0x2aaaaaab, RZ ;  /* 0x2aaaaaab00027827 */ /* 0x000fca00078e02ff */
[----:B------:R-:W-:-:S04]  /*00c0*/  SHF.R.U32.HI R3, RZ, 0x1f, R2 ;  /* 0x0000001fff037819 */ /* 0x000fc80000011602 */
[----:B------:R-:W-:-:S05]  /*00d0*/  LEA.HI R3, R2, R3, RZ, 0x1e ;  /* 0x0000000302037211 */ /* 0x000fca00078ff0ff */
[----:B------:R-:W-:-:S04]  /*00e0*/  IMAD R16, R3, -0x18, R0 ;  /* 0xffffffe803107824 */ /* 0x000fc800078e0200 */
[----:B--2---:R-:W-:-:S06]  /*00f0*/  IMAD.WIDE R4, R16, 0x4, R18 ;  /* 0x0000000410047825 */ /* 0x004fcc00078e0212 */
[----:B------:R-:W2:Y:S01]  /*0100*/  LDG.E.EL.128 R4, desc[UR4][R4.64] ;  /* 0x0000000404047981 */ /* 0x000ea2000c2e1d00 */
[----:B------:R-:W-:Y:S01]  /*0110*/  IADD3 R3, R0, 0x200, RZ ;  /* 0x0000020000037810 */ /* 0x000fe20007ffe0ff */
[----:B----4-:R-:W-:-:S04]  /*0120*/  IMAD.WIDE R12, R16, 0x4, R20 ;  /* 0x00000004100c7825 */ /* 0x010fc800078e0214 */
[----:B------:R-:W-:Y:S02]  /*0130*/  IMAD.HI R2, R3, 0x2aaaaaab, RZ ;  /* 0x2aaaaaab03027827 */ /* 0x000fe400078e02ff */
[----:B------:R-:W3:Y:S02]  /*0140*/  LDG.E.EL.128 R12, desc[UR4][R12.64] ;  /* 0x000000040c0c7981 */ /* 0x000ee4000c2e1d00 */
[----:B-----5:R-:W-:Y:S01]  /*0150*/  IMAD.WIDE R22, R0, 0x4, R22 ;  /* 0x0000000400167825 */ /* 0x020fe200078e0216 */
[----:B------:R-:W-:-:S04]  /*0160*/  SHF.R.U32.HI R9, RZ, 0x1f, R2 ;  /* 0x0000001fff097819 */ /* 0x000fc80000011602 */
[----:B------:R-:W-:Y:S01]  /*0170*/  LEA.HI R2, R2, R9, RZ, 0x1e ;  /* 0x0000000902027211 */ /* 0x000fe200078ff0ff */
[----:B------:R-:W4:Y:S04]  /*0180*/  LDG.E.128 R32, desc[UR4][R22.64+0x800] ;  /* 0x0008000416207981 */ /* 0x000f28000c1e1d00 */
[----:B------:R1:W3:Y:S01]  /*0190*/  LDG.E.128 R8, desc[UR4][R22.64] ;  /* 0x0000000416087981 */ /* 0x0002e2000c1e1d00 */
[----:B------:R-:W-:-:S04]  /*01a0*/  IMAD R3, R2, -0x18, R3 ;  /* 0xffffffe802037824 */ /* 0x000fc800078e0203 */
[----:B------:R-:W-:Y:S01]  /*01b0*/  IMAD.WIDE R28, R3, 0x4, R20 ;  /* 0x00000004031c7825 */ /* 0x000fe200078e0214 */
[----:B-1----:R-:W1:Y:S05]  /*01c0*/  LDC.64 R22, c[0x0][0x230] ;  /* 0x00008c00ff167b82 */ /* 0x002e6a0000000a00 */
[----:B------:R-:W4:Y:S01]  /*01d0*/  LDG.E.EL.128 R28, desc[UR4][R28.64] ;  /* 0x000000041c1c7981 */ /* 0x000f22000c2e1d00 */
[----:B--2---:R-:W-:Y:S01]  /*01e0*/  FADD R5, R5, 9.9999997473787516356e-06 ;  /* 0x3727c5ac05057421 */ /* 0x004fe20000000000 */
[----:B------:R-:W-:Y:S01]  /*01f0*/  FADD R4, R4, 9.9999997473787516356e-06 ;  /* 0x3727c5ac04047421 */ /* 0x000fe20000000000 */
[----:B------:R-:W-:-:S03]  /*0200*/  FADD R6, R6, 9.9999997473787516356e-06 ;  /* 0x3727c5ac06067421 */ /* 0x000fc60000000000 */
[----:B------:R-:W2:Y:S08]  /*0210*/  MUFU.SQRT R17, R4 ;  /* 0x0000000400117308 */ /* 0x000eb00000002000 */
[----:B------:R-:W5:Y:S08]  /*0220*/  MUFU.SQRT R5, R5 ;  /* 0x0000000500057308 */ /* 0x000f700000002000 */
[----:B------:R-:W1:Y:S01]  /*0230*/  MUFU.SQRT R6, R6 ;  /* 0x0000000600067308 */ /* 0x000e620000002000 */
[----:B--2---:R-:W-:-:S02]  /*0240*/  FSETP.GT.AND P0, PT, R17, 8.50705917302346158658e+37, PT ;  /* 0x7e8000001100780b */ /* 0x004fc40003f04000 */
[----:B------:R-:W-:Y:S02]  /*0250*/  FSETP.GEU.AND P3, PT, R17, 1.175494350822287508e-38, PT ;  /* 0x008000001100780b */ /* 0x000fe40003f6e000 */
[C---:B-----5:R-:W-:Y:S02]  /*0260*/  FSETP.GT.AND P1, PT, R5.reuse, 8.50705917302346158658e+37, PT ;  /* 0x7e8000000500780b */ /* 0x060fe40003f24000 */
[----:B------:R-:W-:Y:S02]  /*0270*/  FSETP.GEU.AND P4, PT, R5, 1.175494350822287508e-38, PT ;  /* 0x008000000500780b */ /* 0x000fe40003f8e000 */
[C---:B01----:R-:W-:Y:S02]  /*0280*/  FSETP.GT.AND P2, PT, R6.reuse, 8.50705917302346158658e+37, PT ;  /* 0x7e8000000600780b */ /* 0x043fe40003f44000 */
[----:B------:R-:W-:-:S03]  /*0290*/  FSETP.GEU.AND P5, PT, R6, 1.175494350822287508e-38, PT ;  /* 0x008000000600780b */ /* 0x000fc60003fae000 */
[----:B------:R-:W-:-:S04]  /*02a0*/  @P0 FMUL R17, R17, 0.25 ;  /* 0x3e80000011110820 */ /* 0x000fc80000400000 */
[----:B------:R-:W-:Y:S01]  /*02b0*/  @P1 FMUL R5, R5, 0.25 ;  /* 0x3e80000005051820 */ /* 0x000fe20000400000 */
[----:B------:R-:W-:Y:S01]  /*02c0*/  @!P3 FMUL R17, R17, 16777216 ;  /* 0x4b8000001111b820 */ /* 0x000fe20000400000 */
[----:B------:R-:W-:Y:S02]  /*02d0*/  HFMA2.MMA R4, -RZ, RZ, 1.625, 0 ;  /* 0x3e800000ff047435 */ /* 0x000fe400000001ff */
[----:B------:R-:W-:Y:S01]  /*02e0*/  @!P4 FMUL R5, R5, 16777216 ;  /* 0x4b8000000505c820 */ /* 0x000fe20000400000 */
[----:B------:R-:W-:-:S04]  /*02f0*/  @P2 FMUL R6, R6, 0.25 ;  /* 0x3e80000006062820 */ /* 0x000fc80000400000 */
[----:B------:R-:W-:Y:S01]  /*0300*/  @!P5 FMUL R6, R6, 16777216 ;  /* 0x4b8000000606d820 */ /* 0x000fe20000400000 */
[----:B------:R-:W0:Y:S01]  /*0310*/  MUFU.RCP R17, R17 ;  /* 0x0000001100117308 */ /* 0x000e220000001000 */
[----:B---3--:R-:W-:Y:S01]  /*0320*/  FADD R8, R8, -R12 ;  /* 0x8000000c08087221 */ /* 0x008fe20000000000 */
[----:B------:R-:W-:Y:S01]  /*0330*/  FADD R10, R10, -R14 ;  /* 0x8000000e0a0a7221 */ /* 0x000fe20000000000 */
[----:B------:R-:W-:-:S05]  /*0340*/  FSEL R12, R4, 1, P0 ;  /* 0x3f800000040c7808 */ /* 0x000fca0000000000 */
[----:B------:R-:W1:Y:S01]  /*0350*/  MUFU.RCP R5, R5 ;  /* 0x0000000500057308 */ /* 0x000e620000001000 */
[----:B------:R-:W-:Y:S01]  /*0360*/  FADD R2, R11, -R15 ;  /* 0x8000000f0b027221 */ /* 0x000fe20000000000 */
[----:B------:R-:W-:-:S06]  /*0370*/  FSEL R14, R4, 1, P1 ;  /* 0x3f800000040e7808 */ /* 0x000fcc0000800000 */
[----:B------:R-:W2:Y:S01]  /*0380*/  MUFU.RCP R6, R6 ;  /* 0x0000000600067308 */ /* 0x000ea20000001000 */
[----:B------:R-:W-:Y:S01]  /*0390*/  FSEL R11, R4, 1, P2 ;  /* 0x3f800000040b7808 */ /* 0x000fe20001000000 */
[----:B------:R-:W-:Y:S01]  /*03a0*/  @!P3 FMUL R12, R12, 16777216 ;  /* 0x4b8000000c0cb820 */ /* 0x000fe20000400000 */
[----:B------:R-:W-:Y:S01]  /*03b0*/  @!P4 FMUL R14, R14, 16777216 ;  /* 0x4b8000000e0ec820 */ /* 0x000fe20000400000 */
[----:B------:R-:W-:Y:S02]  /*03c0*/  FADD R9, R9, -R13 ;  /* 0x8000000d09097221 */ /* 0x000fe40000000000 */
[----:B------:R-:W-:Y:S01]  /*03d0*/  @!P5 FMUL R11, R11, 16777216 ;  /* 0x4b8000000b0bd820 */ /* 0x000fe20000400000 */
[----:B0-----:R-:W-:Y:S01]  /*03e0*/  FMUL R17, R17, R12 ;  /* 0x0000000c11117220 */ /* 0x001fe20000400000 */
[----:B----4-:R-:W-:Y:S01]  /*03f0*/  FADD R31, R35, -R31 ;  /* 0x8000001f231f7221 */ /* 0x010fe20000000000 */
[----:B------:R-:W-:Y:S01]  /*0400*/  FADD R30, R34, -R30 ;  /* 0x8000001e221e7221 */ /* 0x000fe20000000000 */
[----:B-1----:R-:W-:Y:S01]  /*0410*/  FMUL R14, R5, R14 ;  /* 0x0000000e050e7220 */ /* 0x002fe20000400000 */
[----:B------:R-:W-:-:S04]  /*0420*/  IMAD.WIDE R12, R16, 0x4, R24 ;  /* 0x00000004100c7825 */ /* 0x000fc800078e0218 */
[----:B--2---:R-:W-:Y:S01]  /*0430*/  FMUL R5, R6, R11 ;  /* 0x0000000b06057220 */ /* 0x004fe20000400000 */
[----:B------:R-:W-:-:S04]  /*0440*/  IMAD.WIDE R34, R16, 0x4, R22 ;  /* 0x0000000410227825 */ /* 0x000fc800078e0216 */
[----:B------:R-:W-:Y:S01]  /*0450*/  FMUL R21, R8, R17 ;  /* 0x0000001108157220 */ /* 0x000fe20000400000 */
[----:B------:R-:W-:Y:S01]  /*0460*/  FMUL R6, R9, R14 ;  /* 0x0000000e09067220 */ /* 0x000fe20000400000 */
[----:B------:R-:W-:Y:S01]  /*0470*/  FMUL R5, R10, R5 ;  /* 0x000000050a057220 */ /* 0x000fe20000400000 */
[----:B------:R-:W2:Y:S04]  /*0480*/  LDG.E.EL.128 R12, desc[UR4][R12.64] ;  /* 0x000000040c0c7981 */ /* 0x000ea8000c2e1d00 */
[----:B------:R-:W2:Y:S01]  /*0490*/  LDG.E.EL.128 R8, desc[UR4][R34.64] ;  /* 0x0000000422087981 */ /* 0x000ea2000c2e1d00 */
[----:B------:R-:W-:-:S06]  /*04a0*/  IMAD.WIDE R18, R3, 0x4, R18 ;  /* 0x0000000403127825 */ /* 0x000fcc00078e0212 */
[----:B------:R-:W3:Y:S01]  /*04b0*/  LDG.E.EL.128 R16, desc[UR4][R18.64] ;  /* 0x0000000412107981 */ /* 0x000ee2000c2e1d00 */
[----:B------:R-:W-:-:S04]  /*04c0*/  IMAD.WIDE R22, R3, 0x4, R22 ;  /* 0x0000000403167825 */ /* 0x000fc800078e0216 */
[----:B------:R-:W-:-:S06]  /*04d0*/  IMAD.WIDE R24, R3, 0x4, R24 ;  /* 0x0000000403187825 */ /* 0x000fcc00078e0218 */
[----:B------:R-:W4:Y:S01]  /*04e0*/  LDG.E.EL.128 R24, desc[UR4][R24.64] ;  /* 0x0000000418187981 */ /* 0x000f22000c2e1d00 */
[----:B--2---:R-:W-:-:S03]  /*04f0*/  FFMA R8, R8, R21, R12 ;  /* 0x0000001508087223 */ /* 0x004fc6000000000c */
[----:B------:R-:W4:Y:S01]  /*0500*/  LDG.E.EL.128 R20, desc[UR4][R22.64] ;  /* 0x0000000416147981 */ /* 0x000f22000c2e1d00 */
[----:B------:R-:W-:Y:S01]  /*0510*/  FFMA R6, R9, R6, R13 ;  /* 0x0000000609067223 */ /* 0x000fe2000000000d */
[----:B------:R-:W-:Y:S01]  /*0520*/  FADD R9, R7, 9.9999997473787516356e-06 ;  /* 0x3727c5ac07097421 */ /* 0x000fe20000000000 */
[----:B------:R-:W-:-:S03]  /*0530*/  FFMA R5, R10, R5, R14 ;  /* 0x000000050a057223 */ /* 0x000fc6000000000e */
[----:B------:R-:W0:Y:S02]  /*0540*/  MUFU.SQRT R10, R9 ;  /* 0x00000009000a7308 */ /* 0x000e240000002000 */
[C---:B0-----:R-:W-:Y:S02]  /*0550*/  FSETP.GT.AND P0, PT, R10.reuse, 8.50705917302346158658e+37, PT ;  /* 0x7e8000000a00780b */ /* 0x041fe40003f04000 */
[----:B------:R-:W-:Y:S01]  /*0560*/  FSETP.GEU.AND P1, PT, R10, 1.175494350822287508e-38, PT ;  /* 0x008000000a00780b */ /* 0x000fe20003f2e000 */
[----:B---3--:R-:W-:-:S10]  /*0570*/  FADD R16, R16, 9.9999997473787516356e-06 ;  /* 0x3727c5ac10107421 */ /* 0x008fd40000000000 */
[----:B------:R-:W-:-:S04]  /*0580*/  @P0 FMUL R10, R10, 0.25 ;  /* 0x3e8000000a0a0820 */ /* 0x000fc80000400000 */
[----:B------:R-:W-:Y:S01]  /*0590*/  @!P1 FMUL R10, R10, 16777216 ;  /* 0x4b8000000a0a9820 */ /* 0x000fe20000400000 */
[----:B------:R-:W0:Y:S01]  /*05a0*/  MUFU.SQRT R3, R16 ;  /* 0x0000001000037308 */ /* 0x000e220000002000 */
[----:B------:R-:W-:-:S07]  /*05b0*/  FSEL R13, R4, 1, P0 ;  /* 0x3f800000040d7808 */ /* 0x000fce0000000000 */
[----:B------:R-:W1:Y:S01]  /*05c0*/  MUFU.RCP R10, R10 ;  /* 0x0000000a000a7308 */ /* 0x000e620000001000 */
[----:B------:R-:W-:Y:S01]  /*05d0*/  FADD R18, R18, 9.9999997473787516356e-06 ;  /* 0x3727c5ac12127421 */ /* 0x000fe20000000000 */
[----:B------:R-:W-:Y:S01]  /*05e0*/  FADD R17, R17, 9.9999997473787516356e-06 ;  /* 0x3727c5ac11117421 */ /* 0x000fe20000000000 */
[----:B------:R-:W-:Y:S01]  /*05f0*/  @!P1 FMUL R13, R13, 16777216 ;  /* 0x4b8000000d0d9820 */ /* 0x000fe20000400000 */
[----:B------:R-:W-:-:S04]  /*0600*/  FADD R19, R19, 9.9999997473787516356e-06 ;  /* 0x3727c5ac13137421 */ /* 0x000fc80000000000 */
[----:B------:R-:W2:Y:S01]  /*0610*/  MUFU.SQRT R9, R18 ;  /* 0x0000001200097308 */ /* 0x000ea20000002000 */
[----:B0-----:R-:W-:Y:S01]  /*0620*/  FSETP.GT.AND P2, PT, R3, 8.50705917302346158658e+37, PT ;  /* 0x7e8000000300780b */ /* 0x001fe20003f44000 */
[----:B-1----:R-:W-:-:S06]  /*0630*/  FMUL R13, R10, R13 ;  /* 0x0000000d0a0d7220 */ /* 0x002fcc0000400000 */
[----:B------:R-:W0:Y:S01]  /*0640*/  MUFU.SQRT R7, R17 ;  /* 0x0000001100077308 */ /* 0x000e220000002000 */
[----:B------:R-:W-:-:S07]  /*0650*/  FSETP.GEU.AND P3, PT, R3, 1.175494350822287508e-38, PT ;  /* 0x008000000300780b */ /* 0x000fce0003f6e000 */
[----:B------:R-:W1:Y:S01]  /*0660*/  MUFU.SQRT R10, R19 ;  /* 0x00000013000a7308 */ /* 0x000e620000002000 */
[----:B--2---:R-:W-:Y:S01]  /*0670*/  FSETP.GT.AND P4, PT, R9, 8.50705917302346158658e+37, PT ;  /* 0x7e8000000900780b */ /* 0x004fe20003f84000 */
[----:B------:R-:W-:Y:S01]  /*0680*/  @P2 FMUL R3, R3, 0.25 ;  /* 0x3e80000003032820 */ /* 0x000fe20000400000 */
[----:B------:R-:W-:Y:S02]  /*0690*/  FSEL R12, R4, 1, P2 ;  /* 0x3f800000040c7808 */ /* 0x000fe40001000000 */
[----:B------:R-:W-:Y:S02]  /*06a0*/  FSETP.GEU.AND P5, PT, R9, 1.175494350822287508e-38, PT ;  /* 0x008000000900780b */ /* 0x000fe40003fae000 */
[----:B0-----:R-:W-:Y:S01]  /*06b0*/  FSETP.GT.AND P1, PT, R7, 8.50705917302346158658e+37, PT ;  /* 0x7e8000000700780b */ /* 0x001fe20003f24000 */
[----:B------:R-:W-:Y:S01]  /*06c0*/  @!P3 FMUL R3, R3, 16777216 ;  /* 0x4b8000000303b820 */ /* 0x000fe20000400000 */
[----:B------:R-:W-:Y:S01]  /*06d0*/  FSETP.GEU.AND P0, PT, R7, 1.175494350822287508e-38, PT ;  /* 0x008000000700780b */ /* 0x000fe20003f0e000 */
[----:B------:R-:W-:Y:S01]  /*06e0*/  @!P3 FMUL R12, R12, 16777216 ;  /* 0x4b8000000c0cb820 */ /* 0x000fe20000400000 */
[----:B-1----:R-:W-:-:S02]  /*06f0*/  FSETP.GT.AND P2, PT, R10, 8.50705917302346158658e+37, PT ;  /* 0x7e8000000a00780b */ /* 0x002fc40003f44000 */
[----:B------:R-:W-:Y:S01]  /*0700*/  FSETP.GEU.AND P3, PT, R10, 1.175494350822287508e-38, PT ;  /* 0x008000000a00780b */ /* 0x000fe20003f6e000 */
[----:B------:R-:W-:Y:S01]  /*0710*/  @P4 FMUL R9, R9, 0.25 ;  /* 0x3e80000009094820 */ /* 0x000fe20000400000 */
[----:B------:R-:W-:-:S05]  /*0720*/  FMUL R2, R2, R13 ;  /* 0x0000000d02027220 */ /* 0x000fca0000400000 */
[----:B------:R-:W-:Y:S01]  /*0730*/  @P1 FMUL R7, R7, 0.25 ;  /* 0x3e80000007071820 */ /* 0x000fe20000400000 */
[----:B------:R-:W-:Y:S01]  /*0740*/  @!P5 FMUL R9, R9, 16777216 ;  /* 0x4b8000000909d820 */ /* 0x000fe20000400000 */
[----:B------:R-:W-:Y:S02]  /*0750*/  FFMA R11, R11, R2, R15 ;  /* 0x000000020b0b7223 */ /* 0x000fe4000000000f */
[----:B------:R-:W-:Y:S01]  /*0760*/  @!P0 FMUL R7, R7, 16777216 ;  /* 0x4b80000007078820 */ /* 0x000fe20000400000 */
[----:B------:R-:W-:Y:S01]  /*0770*/  FADD R2, RZ, -R8 ;  /* 0x80000008ff027221 */ /* 0x000fe20000000000 */
[----:B------:R-:W-:Y:S01]  /*0780*/  @P2 FMUL R10, R10, 0.25 ;  /* 0x3e8000000a0a2820 */ /* 0x000fe20000400000 */
[----:B------:R-:W0:Y:S02]  /*0790*/  MUFU.RCP R9, R9 ;  /* 0x0000000900097308 */ /* 0x000e240000001000 */
[----:B------:R-:W-:Y:S01]  /*07a0*/  FMUL R2, R2, 1.4426950216293334961 ;  /* 0x3fb8aa3b02027820 */ /* 0x000fe20000400000 */
[----:B------:R-:W-:Y:S01]  /*07b0*/  @!P3 FMUL R10, R10, 16777216 ;  /* 0x4b8000000a0ab820 */ /* 0x000fe20000400000 */
[----:B------:R-:W-:-:S04]  /*07c0*/  FSEL R16, R4, 1, P4 ;  /* 0x3f80000004107808 */ /* 0x000fc80002000000 */
[----:B------:R-:W1:Y:S01]  /*07d0*/  MUFU.RCP R7, R7 ;  /* 0x0000000700077308 */ /* 0x000e620000001000 */
[----:B------:R-:W-:Y:S02]  /*07e0*/  FSETP.GEU.AND P4, PT, R2, -126, PT ;  /* 0xc2fc00000200780b */ /* 0x000fe40003f8e000 */
[----:B------:R-:W-:-:S05]  /*07f0*/  FSEL R14, R4, 1, P1 ;  /* 0x3f800000040e7808 */ /* 0x000fca0000800000 */
[----:B------:R-:W2:Y:S01]  /*0800*/  MUFU.RCP R3, R3 ;  /* 0x0000000300037308 */ /* 0x000ea20000001000 */
[----:B------:R-:W-:Y:S01]  /*0810*/  @!P5 FMUL R16, R16, 16777216 ;  /* 0x4b8000001010d820 */ /* 0x000fe20000400000 */
[----:B------:R-:W-:-:S06]  /*0820*/  FSEL R13, R4, 1, P2 ;  /* 0x3f800000040d7808 */ /* 0x000fcc0001000000 */
[----:B------:R-:W3:Y:S01]  /*0830*/  MUFU.RCP R10, R10 ;  /* 0x0000000a000a7308 */ /* 0x000ee20000001000 */
[----:B------:R-:W-:Y:S01]  /*0840*/  @!P0 FMUL R14, R14, 16777216 ;  /* 0x4b8000000e0e8820 */ /* 0x000fe20000400000 */
[----:B0-----:R-:W-:Y:S01]  /*0850*/  FMUL R9, R9, R16 ;  /* 0x0000001009097220 */ /* 0x001fe20000400000 */
[----:B------:R-:W-:Y:S01]  /*0860*/  @!P3 FMUL R13, R13, 16777216 ;  /* 0x4b8000000d0db820 */ /* 0x000fe20000400000 */
[----:B------:R-:W-:Y:S01]  /*0870*/  FADD R29, R33, -R29 ;  /* 0x8000001d211d7221 */ /* 0x000fe20000000000 */
[----:B-1----:R-:W-:Y:S01]  /*0880*/  FMUL R14, R7, R14 ;  /* 0x0000000e070e7220 */ /* 0x002fe20000400000 */
[----:B------:R-:W-:Y:S01]  /*0890*/  @!P4 FMUL R2, R2, 0.5 ;  /* 0x3f0000000202c820 */ /* 0x000fe20000400000 */
[----:B------:R-:W-:Y:S01]  /*08a0*/  FMUL R9, R30, R9 ;  /* 0x000000091e097220 */ /* 0x000fe20000400000 */
[----:B------:R-:W-:Y:S01]  /*08b0*/  FADD R28, R32, -R28 ;  /* 0x8000001c201c7221 */ /* 0x000fe20000000000 */
[----:B--2---:R-:W-:Y:S01]  /*08c0*/  FMUL R17, R3, R12 ;  /* 0x0000000c03117220 */ /* 0x004fe20000400000 */
[----:B------:R-:W-:Y:S01]  /*08d0*/  FMUL R14, R29, R14 ;  /* 0x0000000e1d0e7220 */ /* 0x000fe20000400000 */
[----:B------:R-:W-:Y:S01]  /*08e0*/  FADD R12, RZ, -R6 ;  /* 0x80000006ff0c7221 */ /* 0x000fe20000000000 */
[----:B---3--:R-:W-:Y:S01]  /*08f0*/  FMUL R16, R10, R13 ;  /* 0x0000000d0a107220 */ /* 0x008fe20000400000 */
[----:B------:R-:W-:Y:S01]  /*0900*/  FMUL R17, R28, R17 ;  /* 0x000000111c117220 */ /* 0x000fe20000400000 */
[----:B------:R-:W-:Y:S01]  /*0910*/  FADD R3, RZ, -R5 ;  /* 0x80000005ff037221 */ /* 0x000fe20000000000 */
[----:B------:R-:W0:Y:S01]  /*0920*/  MUFU.EX2 R2, R2 ;  /* 0x0000000200027308 */ /* 0x000e220000000800 */
[----:B------:R-:W-:Y:S01]  /*0930*/  FMUL R16, R31, R16 ;  /* 0x000000101f107220 */ /* 0x000fe20000400000 */
[----:B------:R-:W-:Y:S01]  /*0940*/  FMUL R12, R12, 1.4426950216293334961 ;  /* 0x3fb8aa3b0c0c7820 */ /* 0x000fe20000400000 */
[----:B------:R-:W-:Y:S01]  /*0950*/  FMUL R7, R3, 1.4426950216293334961 ;  /* 0x3fb8aa3b03077820 */ /* 0x000fe20000400000 */
[----:B------:R-:W-:-:S03]  /*0960*/  FADD R3, RZ, -R11 ;  /* 0x8000000bff037221 */ /* 0x000fc60000000000 */
[----:B------:R-:W-:Y:S01]  /*0970*/  FSETP.GEU.AND P1, PT, R12, -126, PT ;  /* 0xc2fc00000c00780b */ /* 0x000fe20003f2e000 */
[----:B------:R-:W-:Y:S01]  /*0980*/  FMUL R3, R3, 1.4426950216293334961 ;  /* 0x3fb8aa3b03037820 */ /* 0x000fe20000400000 */
[----:B------:R-:W-:-:S04]  /*0990*/  FSETP.GEU.AND P0, PT, R7, -126, PT ;  /* 0xc2fc00000700780b */ /* 0x000fc80003f0e000 */
[----:B------:R-:W-:Y:S01]  /*09a0*/  FSETP.GEU.AND P6, PT, R3, -126, PT ;  /* 0xc2fc00000300780b */ /* 0x000fe20003fce000 */
[----:B0-----:R-:W-:-:S06]  /*09b0*/  @!P4 FMUL R2, R2, R2 ;  /* 0x000000020202c220 */ /* 0x001fcc0000400000 */
[----:B------:R-:W-:Y:S02]  /*09c0*/  @!P1 FMUL R12, R12, 0.5 ;  /* 0x3f0000000c0c9820 */ /* 0x000fe40000400000 */
[----:B------:R-:W-:-:S04]  /*09d0*/  @!P0 FMUL R7, R7, 0.5 ;  /* 0x3f00000007078820 */ /* 0x000fc80000400000 */
[----:B------:R-:W0:Y:S01]  /*09e0*/  MUFU.EX2 R12, R12 ;  /* 0x0000000c000c7308 */ /* 0x000e220000000800 */
[----:B------:R-:W-:-:S07]  /*09f0*/  @!P6 FMUL R3, R3, 0.5 ;  /* 0x3f0000000303e820 */ /* 0x000fce0000400000 */
[----:B------:R-:W1:Y:S01]  /*0a00*/  MUFU.EX2 R7, R7 ;  /* 0x0000000700077308 */ /* 0x000e620000000800 */
[----:B------:R-:W-:-:S07]  /*0a10*/  FADD R2, R2, 1 ;  /* 0x3f80000002027421 */ /* 0x000fce0000000000 */
[----:B------:R-:W2:Y:S01]  /*0a20*/  MUFU.EX2 R3, R3 ;  /* 0x0000000300037308 */ /* 0x000ea20000000800 */
[----:B0-----:R-:W-:Y:S01]  /*0a30*/  @!P1 FMUL R12, R12, R12 ;  /* 0x0000000c0c0c9220 */ /* 0x001fe20000400000 */
[----:B------:R-:W-:Y:S01]  /*0a40*/  FSETP.GT.AND P1, PT, R2, 8.50705917302346158658e+37, PT ;  /* 0x7e8000000200780b */ /* 0x000fe20003f24000 */
[----:B-1----:R-:W-:Y:S01]  /*0a50*/  @!P0 FMUL R7, R7, R7 ;  /* 0x0000000707078220 */ /* 0x002fe20000400000 */
[----:B--2---:R-:W-:-:S11]  /*0a60*/  @!P6 FMUL R3, R3, R3 ;  /* 0x000000030303e220 */ /* 0x004fd60000400000 */
[----:B------:R-:W-:Y:S01]  /*0a70*/  @P1 FMUL R2, R2, 0.25 ;  /* 0x3e80000002021820 */ /* 0x000fe20000400000 */
[----:B----4-:R-:W-:Y:S01]  /*0a80*/  FFMA R22, R22, R9, R26 ;  /* 0x0000000916167223 */ /* 0x010fe2000000001a */
[----:B------:R-:W-:Y:S01]  /*0a90*/  FFMA R21, R21, R14, R25 ;  /* 0x0000000e15157223 */ /* 0x000fe20000000019 */
[----:B------:R-:W-:Y:S01]  /*0aa0*/  FFMA R20, R20, R17, R24 ;  /* 0x0000001114147223 */ /* 0x000fe20000000018 */
[----:B------:R-:W-:Y:S01]  /*0ab0*/  FFMA R23, R23, R16, R27 ;  /* 0x0000001017177223 */ /* 0x000fe2000000001b */
[----:B------:R-:W-:Y:S01]  /*0ac0*/  FADD R9, RZ, -R22 ;  /* 0x80000016ff097221 */ /* 0x000fe20000000000 */
[----:B------:R-:W-:Y:S01]  /*0ad0*/  FADD R13, RZ, -R21 ;  /* 0x80000015ff0d7221 */ /* 0x000fe20000000000 */
[----:B------:R-:W-:Y:S02]  /*0ae0*/  FADD R10, RZ, -R20 ;  /* 0x80000014ff0a7221 */ /* 0x000fe40000000000 */
[----:B------:R-:W-:Y:S01]  /*0af0*/  FMUL R14, R9, 1.4426950216293334961 ;  /* 0x3fb8aa3b090e7820 */ /* 0x000fe20000400000 */
[----:B------:R-:W-:Y:S01]  /*0b00*/  FADD R9, RZ, -R23 ;  /* 0x80000017ff097221 */ /* 0x000fe20000000000 */
[----:B------:R-:W-:Y:S01]  /*0b10*/  FMUL R13, R13, 1.4426950216293334961 ;  /* 0x3fb8aa3b0d0d7820 */ /* 0x000fe20000400000 */
[----:B------:R-:W-:-:S02]  /*0b20*/  FMUL R10, R10, 1.4426950216293334961 ;  /* 0x3fb8aa3b0a0a7820 */ /* 0x000fc40000400000 */
[----:B------:R-:W-:Y:S01]  /*0b30*/  FMUL R15, R9, 1.4426950216293334961 ;  /* 0x3fb8aa3b090f7820 */ /* 0x000fe20000400000 */
[----:B------:R-:W-:Y:S02]  /*0b40*/  FSETP.GEU.AND P2, PT, R14, -126, PT ;  /* 0xc2fc00000e00780b */ /* 0x000fe40003f4e000 */
[----:B------:R-:W-:Y:S02]  /*0b50*/  FSETP.GEU.AND P3, PT, R13, -126, PT ;  /* 0xc2fc00000d00780b */ /* 0x000fe40003f6e000 */
[----:B------:R-:W-:Y:S02]  /*0b60*/  FSETP.GEU.AND P5, PT, R10, -126, PT ;  /* 0xc2fc00000a00780b */ /* 0x000fe40003fae000 */
[----:B------:R-:W-:-:S07]  /*0b70*/  FSETP.GEU.AND P4, PT, R15, -126, PT ;  /* 0xc2fc00000f00780b */ /* 0x000fce0003f8e000 */
[----:B------:R-:W-:Y:S02]  /*0b80*/  @!P2 FMUL R14, R14, 0.5 ;  /* 0x3f0000000e0ea820 */ /* 0x000fe40000400000 */
[----:B------:R-:W-:Y:S02]  /*0b90*/  @!P3 FMUL R13, R13, 0.5 ;  /* 0x3f0000000d0db820 */ /* 0x000fe40000400000 */
[----:B------:R-:W-:Y:S02]  /*0ba0*/  @!P5 FMUL R10, R10, 0.5 ;  /* 0x3f0000000a0ad820 */ /* 0x000fe40000400000 */
[----:B------:R-:W-:Y:S01]  /*0bb0*/  @!P4 FMUL R15, R15, 0.5 ;  /* 0x3f0000000f0fc820 */ /* 0x000fe20000400000 */
[----:B------:R-:W-:Y:S08]  /*0bc0*/  MUFU.EX2 R14, R14 ;  /* 0x0000000e000e7308 */ /* 0x000ff00000000800 */
[----:B------:R-:W0:Y:S08]  /*0bd0*/  MUFU.EX2 R13, R13 ;  /* 0x0000000d000d7308 */ /* 0x000e300000000800 */
[----:B------:R-:W1:Y:S08]  /*0be0*/  MUFU.EX2 R10, R10 ;  /* 0x0000000a000a7308 */ /* 0x000e700000000800 */
[----:B------:R-:W2:Y:S01]  /*0bf0*/  MUFU.EX2 R15, R15 ;  /* 0x0000000f000f7308 */ /* 0x000ea20000000800 */
[----:B------:R-:W-:Y:S01]  /*0c00*/  FADD R9, R12, 1 ;  /* 0x3f8000000c097421 */ /* 0x000fe20000000000 */
[----:B------:R-:W-:Y:S01]  /*0c10*/  FADD R16, R7, 1 ;  /* 0x3f80000007107421 */ /* 0x000fe20000000000 */
[----:B0-----:R-:W-:Y:S01]  /*0c20*/  @!P3 FMUL R13, R13, R13 ;  /* 0x0000000d0d0db220 */ /* 0x001fe20000400000 */
[----:B------:R-:W-:Y:S01]  /*0c30*/  @!P2 FMUL R14, R14, R14 ;  /* 0x0000000e0e0ea220 */ /* 0x000fe20000400000 */
[----:B------:R-:W-:Y:S01]  /*0c40*/  FADD R12, R3, 1 ;  /* 0x3f800000030c7421 */ /* 0x000fe20000000000 */
[----:B------:R-:W-:Y:S01]  /*0c50*/  FSETP.GT.AND P0, PT, R9, 8.50705917302346158658e+37, PT ;  /* 0x7e8000000900780b */ /* 0x000fe20003f04000 */
[----:B-1----:R-:W-:Y:S01]  /*0c60*/  @!P5 FMUL R10, R10, R10 ;  /* 0x0000000a0a0ad220 */ /* 0x002fe20000400000 */
[----:B------:R-:W-:Y:S01]  /*0c70*/  FADD R13, R13, 1 ;  /* 0x3f8000000d0d7421 */ /* 0x000fe20000000000 */
[----:B------:R-:W-:Y:S01]  /*0c80*/  FADD R14, R14, 1 ;  /* 0x3f8000000e0e7421 */ /* 0x000fe20000000000 */
[----:B------:R-:W-:Y:S01]  /*0c90*/  FSETP.GT.AND P6, PT, R16, 8.50705917302346158658e+37, PT ;  /* 0x7e8000001000780b */ /* 0x000fe20003fc4000 */
[----:B------:R-:W-:Y:S01]  /*0ca0*/  FADD R17, R10, 1 ;  /* 0x3f8000000a117421 */ /* 0x000fe20000000000 */
[----:B--2---:R-:W-:Y:S01]  /*0cb0*/  @!P4 FMUL R15, R15, R15 ;  /* 0x0000000f0f0fc220 */ /* 0x004fe20000400000 */
[----:B------:R-:W-:-:S03]  /*0cc0*/  FSETP.GT.AND P5, PT, R12, 8.50705917302346158658e+37, PT ;  /* 0x7e8000000c00780b */ /* 0x000fc60003fa4000 */
[----:B------:R-:W-:Y:S01]  /*0cd0*/  FADD R18, R15, 1 ;  /* 0x3f8000000f127421 */ /* 0x000fe20000000000 */
[----:B------:R-:W-:Y:S02]  /*0ce0*/  FSETP.GT.AND P4, PT, R13, 8.50705917302346158658e+37, PT ;  /* 0x7e8000000d00780b */ /* 0x000fe40003f84000 */
[----:B------:R-:W-:Y:S02]  /*0cf0*/  FSETP.GT.AND P2, PT, R14, 8.50705917302346158658e+37, PT ;  /* 0x7e8000000e00780b */ /* 0x000fe40003f44000 */
[----:B------:R-:W-:Y:S02]  /*0d00*/  FSEL R24, R4, 1, P1 ;  /* 0x3f80000004187808 */ /* 0x000fe40000800000 */
[----:B------:R-:W-:Y:S02]  /*0d10*/  FSETP.GT.AND P3, PT, R17, 8.50705917302346158658e+37, PT ;  /* 0x7e8000001100780b */ /* 0x000fe40003f64000 */
[----:B------:R-:W-:Y:S01]  /*0d20*/  FSETP.GT.AND P1, PT, R18, 8.50705917302346158658e+37, PT ;  /* 0x7e8000001200780b */ /* 0x000fe20003f24000 */
[----:B------:R-:W-:Y:S01]  /*0d30*/  @P0 FMUL R9, R9, 0.25 ;  /* 0x3e80000009090820 */ /* 0x000fe20000400000 */
[----:B------:R-:W-:Y:S01]  /*0d40*/  @P6 FMUL R16, R16, 0.25 ;  /* 0x3e80000010106820 */ /* 0x000fe20000400000 */
[----:B------:R0:W1:Y:S01]  /*0d50*/  MUFU.RCP R7, R2 ;  /* 0x0000000200077308 */ /* 0x0000620000001000 */
[----:B------:R-:W-:Y:S01]  /*0d60*/  @P5 FMUL R12, R12, 0.25 ;  /* 0x3e8000000c0c5820 */ /* 0x000fe20000400000 */
[----:B------:R-:W-:-:S02]  /*0d70*/  @P4 FMUL R13, R13, 0.25 ;  /* 0x3e8000000d0d4820 */ /* 0x000fc40000400000 */
[----:B------:R-:W-:-:S04]  /*0d80*/  @P2 FMUL R14, R14, 0.25 ;  /* 0x3e8000000e0e2820 */ /* 0x000fc80000400000 */
[----:B------:R-:W2:Y:S01]  /*0d90*/  MUFU.RCP R9, R9 ;  /* 0x0000000900097308 */ /* 0x000ea20000001000 */
[----:B0-----:R-:W0:Y:S01]  /*0da0*/  LDC.64 R2, c[0x0][0x210] ;  /* 0x00008400ff027b82 */ /* 0x001e220000000a00 */
[----:B------:R-:W-:Y:S01]  /*0db0*/  @P3 FMUL R17, R17, 0.25 ;  /* 0x3e80000011113820 */ /* 0x000fe20000400000 */
[----:B------:R-:W-:-:S05]  /*0dc0*/  @P1 FMUL R18, R18, 0.25 ;  /* 0x3e80000012121820 */ /* 0x000fca0000400000 */
[----:B------:R-:W3:Y:S01]  /*0dd0*/  MUFU.RCP R10, R16 ;  /* 0x00000010000a7308 */ /* 0x000ee20000001000 */
[C---:B------:R-:W-:Y:S02]  /*0de0*/  FSEL R26, R4.reuse, 1, P0 ;  /* 0x3f800000041a7808 */ /* 0x040fe40000000000 */
[----:B------:R-:W-:-:S05]  /*0df0*/  FSEL R19, R4, 1, P6 ;  /* 0x3f80000004137808 */ /* 0x000fca0003000000 */
[----:B------:R-:W4:Y:S08]  /*0e00*/  MUFU.RCP R12, R12 ;  /* 0x0000000c000c7308 */ /* 0x000f300000001000 */
[----:B------:R5:W0:Y:S08]  /*0e10*/  MUFU.RCP R15, R17 ;  /* 0x00000011000f7308 */ /* 0x000a300000001000 */
[----:B------:R-:W0:Y:S08]  /*0e20*/  MUFU.RCP R13, R13 ;  /* 0x0000000d000d7308 */ /* 0x000e300000001000 */
[----:B------:R-:W0:Y:S08]  /*0e30*/  MUFU.RCP R14, R14 ;  /* 0x0000000e000e7308 */ /* 0x000e300000001000 */
[----:B------:R-:W0:Y:S01]  /*0e40*/  MUFU.RCP R16, R18 ;  /* 0x0000001200107308 */ /* 0x000e220000001000 */
[----:B-1----:R-:W-:Y:S01]  /*0e50*/  FMUL R7, R7, R24 ;  /* 0x0000001807077220 */ /* 0x002fe20000400000 */
[----:B--2---:R-:W-:Y:S01]  /*0e60*/  FMUL R9, R9, R26 ;  /* 0x0000001a09097220 */ /* 0x004fe20000400000 */
[----:B---3--:R-:W-:Y:S01]  /*0e70*/  FMUL R10, R10, R19 ;  /* 0x000000130a0a7220 */ /* 0x008fe20000400000 */
[----:B-----5:R-:W-:-:S02]  /*0e80*/  FSEL R17, R4, 1, P5 ;  /* 0x3f80000004117808 */ /* 0x020fc40002800000 */
[C---:B------:R-:W-:Y:S02]  /*0e90*/  FSEL R24, R4.reuse, 1, P3 ;  /* 0x3f80000004187808 */ /* 0x040fe40001800000 */
[C---:B------:R-:W-:Y:S02]  /*0ea0*/  FSEL R26, R4.reuse, 1, P4 ;  /* 0x3f800000041a7808 */ /* 0x040fe40002000000 */
[C---:B------:R-:W-:Y:S02]  /*0eb0*/  FSEL R19, R4.reuse, 1, P2 ;  /* 0x3f80000004137808 */ /* 0x040fe40001000000 */
[----:B------:R-:W-:Y:S01]  /*0ec0*/  FSEL R25, R4, 1, P1 ;  /* 0x3f80000004197808 */ /* 0x000fe20000800000 */
[----:B----4-:R-:W-:Y:S01]  /*0ed0*/  FMUL R12, R12, R17 ;  /* 0x000000110c0c7220 */ /* 0x010fe20000400000 */
[----:B0-----:R-:W-:Y:S01]  /*0ee0*/  FMUL R15, R15, R24 ;  /* 0x000000180f0f7220 */ /* 0x001fe20000400000 */
[----:B------:R-:W-:Y:S01]  /*0ef0*/  FMUL R4, R13, R26 ;  /* 0x0000001a0d047220 */ /* 0x000fe20000400000 */
[----:B------:R-:W-:Y:S01]  /*0f00*/  FMUL R19, R14, R19 ;  /* 0x000000130e137220 */ /* 0x000fe20000400000 */
[----:B------:R-:W-:Y:S01]  /*0f10*/  FMUL R16, R16, R25 ;  /* 0x0000001910107220 */ /* 0x000fe20000400000 */
[----:B------:R-:W-:-:S04]  /*0f20*/  IMAD.WIDE R2, R0, 0x4, R2 ;  /* 0x0000000400027825 */ /* 0x000fc800078e0202 */
[----:B------:R-:W-:Y:S01]  /*0f30*/  FMUL R8, R8, R7 ;  /* 0x0000000708087220 */ /* 0x000fe20000400000 */
[----:B------:R-:W-:Y:S01]  /*0f40*/  FMUL R9, R6, R9 ;  /* 0x0000000906097220 */ /* 0x000fe20000400000 */
[----:B------:R-:W-:Y:S01]  /*0f50*/  FMUL R10, R5, R10 ;  /* 0x0000000a050a7220 */ /* 0x000fe20000400000 */
[----:B------:R-:W-:Y:S01]  /*0f60*/  FMUL R11, R11, R12 ;  /* 0x0000000c0b0b7220 */ /* 0x000fe20000400000 */
[----:B------:R-:W-:Y:S01]  /*0f70*/  FMUL R20, R20, R15 ;  /* 0x0000000f14147220 */ /* 0x000fe20000400000 */
[----:B------:R-:W-:Y:S01]  /*0f80*/  FMUL R21, R21, R4 ;  /* 0x0000000415157220 */ /* 0x000fe20000400000 */
[----:B------:R-:W-:Y:S01]  /*0f90*/  FMUL R22, R22, R19 ;  /* 0x0000001316167220 */ /* 0x000fe20000400000 */
[----:B------:R-:W-:Y:S01]  /*0fa0*/  FMUL R23, R23, R16 ;  /* 0x0000001017177220 */ /* 0x000fe20000400000 */
[----:B------:R-:W-:Y:S04]  /*0fb0*/  STG.E.128 desc[UR4][R2.64], R8 ;  /* 0x0000000802007986 */ /* 0x000fe8000c101d04 */
[----:B------:R-:W-:Y:S01]  /*0fc0*/  STG.E.128 desc[UR4][R2.64+0x800], R20 ;  /* 0x0008001402007986 */ /* 0x000fe2000c101d04 */
[----:B------:R-:W-:Y:S05]  /*0fd0*/  EXIT ;  /* 0x000000000000794d */ /* 0x000fea0003800000 */
.L_x_0:
[----:B------:R-:W-:-:S00]  /*0fe0*/  BRA `(.L_x_0) ;  /* 0xfffffffc00fc7947 */ /* 0x000fc0000383ffff */
[----:B------:R-:W-:-:S00]  /*0ff0*/  NOP ;  /* 0x0000000000007918 */ /* 0x000fc00000000000 */
        /* <DEDUP_REMOVED lines=8> */
.L_x_1:


//--------------------- .nv.global.init           --------------------------
	.section	.nv.global.init,"aw",@progbits
.nv.global.init:
	.type		_$_str,@object
	.size		_$_str,(_$_str_$_2 - _$_str)
_$_str:
        /*0000*/ 	.byte	0x5f, 0x5f, 0x43, 0x55, 0x44, 0x41, 0x5f, 0x46, 0x54, 0x5a, 0x00
	.type		_$_str_$_2,@object
	.size		_$_str_$_2,(.L_1 - _$_str_$_2)
_$_str_$_2:
        /*000b*/ 	.byte	0x5f, 0x5f, 0x43, 0x55, 0x44, 0x41, 0x5f, 0x50, 0x52, 0x45, 0x43, 0x5f, 0x53, 0x51, 0x52, 0x54
        /*001b*/ 	.byte	0x00
.L_1:


//--------------------- .nv.constant0.triton_poi_fused__native_batch_norm_legit_no_training_mul_sigmoid_7 --------------------------
	.section	.nv.constant0.triton_poi_fused__native_batch_norm_legit_no_training_mul_sigmoid_7,"a",@progbits
	.sectionflags	@""
	.align	4
.nv.constant0.triton_poi_fused__native_batch_norm_legit_no_training_mul_sigmoid_7:
	.zero		580
